	.headerflags	@"EF_CUDA_TEXMODE_UNIFIED EF_CUDA_64BIT_ADDRESS EF_CUDA_ACCELERATORS EF_CUDA_SM90 EF_CUDA_VIRTUAL_SM(EF_CUDA_SM90)"
	.elftype	@"ET_EXEC"


//--------------------- .nv.info                  --------------------------
	.section	.nv.info,"",@"SHT_CUDA_INFO"
	.align	4


	//----- nvinfo : EIATTR_REGCOUNT
	.align		4
        /*0000*/ 	.byte	0x04, 0x2f
        /*0002*/ 	.short	(.L_3 - .L_2)
	.align		4
.L_2:
        /*0004*/ 	.word	index@(triton_poi_fused_mul_sin_0)
        /*0008*/ 	.word	0x00000011


	//----- nvinfo : EIATTR_MIN_STACK_SIZE
	.align		4
.L_3:
        /*000c*/ 	.byte	0x04, 0x12
        /*000e*/ 	.short	(.L_5 - .L_4)
	.align		4
.L_4:
        /*0010*/ 	.word	index@(triton_poi_fused_mul_sin_0)
        /*0014*/ 	.word	0x00000020


	//----- nvinfo : EIATTR_FRAME_SIZE
	.align		4
.L_5:
        /*0018*/ 	.byte	0x04, 0x11
        /*001a*/ 	.short	(.L_7 - .L_6)
	.align		4
.L_6:
        /*001c*/ 	.word	index@(triton_poi_fused_mul_sin_0)
        /*0020*/ 	.word	0x00000020


	//----- nvinfo : EIATTR_MIN_STACK_SIZE
	.align		4
.L_7:
        /*0024*/ 	.byte	0x04, 0x12
        /*0026*/ 	.short	(.L_9 - .L_8)
	.align		4
.L_8:
        /*0028*/ 	.word	index@(triton_poi_fused_mul_sin_0)
        /*002c*/ 	.word	0x00000020
.L_9:


//--------------------- .nv.info.triton_poi_fused_mul_sin_0 --------------------------
	.section	.nv.info.triton_poi_fused_mul_sin_0,"",@"SHT_CUDA_INFO"
	.sectionflags	@""
	.align	4


	//----- nvinfo : EIATTR_CUDA_API_VERSION
	.align		4
        /*0000*/ 	.byte	0x04, 0x37
        /*0002*/ 	.short	(.L_11 - .L_10)
.L_10:
        /*0004*/ 	.word	0x0000007c


	//----- nvinfo : EIATTR_KPARAM_INFO
	.align		4
.L_11:
        /*0008*/ 	.byte	0x04, 0x17
        /*000a*/ 	.short	(.L_13 - .L_12)
.L_12:
        /*000c*/ 	.word	0x00000000
        /*0010*/ 	.short	0x0002
        /*0012*/ 	.short	0x0010
        /*0014*/ 	.byte	0x00, 0xf0, 0x11, 0x00


	//----- nvinfo : EIATTR_KPARAM_INFO
	.align		4
.L_13:
        /*0018*/ 	.byte	0x04, 0x17
        /*001a*/ 	.short	(.L_15 - .L_14)
.L_14:
        /*001c*/ 	.word	0x00000000
        /*0020*/ 	.short	0x0001
        /*0022*/ 	.short	0x0008
        /*0024*/ 	.byte	0x00, 0xf4, 0x21, 0x00


	//----- nvinfo : EIATTR_KPARAM_INFO
	.align		4
.L_15:
        /*0028*/ 	.byte	0x04, 0x17
        /*002a*/ 	.short	(.L_17 - .L_16)
.L_16:
        /*002c*/ 	.word	0x00000000
        /*0030*/ 	.short	0x0000
        /*0032*/ 	.short	0x0000
        /*0034*/ 	.byte	0x00, 0xf4, 0x21, 0x00


	//----- nvinfo : EIATTR_SPARSE_MMA_MASK
	.align		4
.L_17:
        /*0038*/ 	.byte	0x03, 0x50
        /*003a*/ 	.short	0x0000


	//----- nvinfo : EIATTR_MAXREG_COUNT
	.align		4
        /*003c*/ 	.byte	0x03, 0x1b
        /*003e*/ 	.short	0x00ff


	//----- nvinfo : EIATTR_EXIT_INSTR_OFFSETS
	.align		4
        /*0040*/ 	.byte	0x04, 0x1c
        /*0042*/ 	.short	(.L_19 - .L_18)


	//   ....[0]....
.L_18:
        /*0044*/ 	.word	0x00000c60


	//   ....[1]....
        /*0048*/ 	.word	0x00000c80


	//----- nvinfo : EIATTR_REQNTID
	.align		4
.L_19:
        /*004c*/ 	.byte	0x04, 0x10
        /*004e*/ 	.short	(.L_21 - .L_20)
.L_20:
        /*0050*/ 	.word	0x00000080
        /*0054*/ 	.word	0x00000001
        /*0058*/ 	.word	0x00000001


	//----- nvinfo : EIATTR_CRS_STACK_SIZE
	.align		4
.L_21:
        /*005c*/ 	.byte	0x04, 0x1e
        /*005e*/ 	.short	(.L_23 - .L_22)
.L_22:
        /*0060*/ 	.word	0x00000000


	//----- nvinfo : EIATTR_CBANK_PARAM_SIZE
	.align		4
.L_23:
        /*0064*/ 	.byte	0x03, 0x19
        /*0066*/ 	.short	0x0014


	//----- nvinfo : EIATTR_PARAM_CBANK
	.align		4
        /*0068*/ 	.byte	0x04, 0x0a
        /*006a*/ 	.short	(.L_25 - .L_24)
	.align		4
.L_24:
        /*006c*/ 	.word	index@(.nv.constant0.triton_poi_fused_mul_sin_0)
        /*0070*/ 	.short	0x0210
        /*0072*/ 	.short	0x0014


	//----- nvinfo : EIATTR_SW_WAR
	.align		4
.L_25:
        /*0074*/ 	.byte	0x04, 0x36
        /*0076*/ 	.short	(.L_27 - .L_26)
.L_26:
        /*0078*/ 	.word	0x00000008
.L_27:


//--------------------- .nv.callgraph             --------------------------
	.section	.nv.callgraph,"",@"SHT_CUDA_CALLGRAPH"
	.align	4
	.sectionentsize	8
	.align		4
        /*0000*/ 	.word	0x00000000
	.align		4
        /*0004*/ 	.word	0xffffffff
	.align		4
        /*0008*/ 	.word	0x00000000
	.align		4
        /*000c*/ 	.word	0xfffffffe
	.align		4
        /*0010*/ 	.word	0x00000000
	.align		4
        /*0014*/ 	.word	0xfffffffd
	.align		4
        /*0018*/ 	.word	0x00000000
	.align		4
        /*001c*/ 	.word	0xfffffffc


//--------------------- .nv.constant4             --------------------------
	.section	.nv.constant4,"a",@progbits
	.align	8
	.align		8
.nv.constant4:
        /*0000*/ 	.dword	_$_str
	.align		8
        /*0008*/ 	.dword	__cudart_i2opi_f


//--------------------- .text.triton_poi_fused_mul_sin_0 --------------------------
	.section	.text.triton_poi_fused_mul_sin_0,"ax",@progbits
	.align	128
        .global         triton_poi_fused_mul_sin_0
        .type           triton_poi_fused_mul_sin_0,@function
        .size           triton_poi_fused_mul_sin_0,(.L_x_9 - triton_poi_fused_mul_sin_0)
        .other          triton_poi_fused_mul_sin_0,@"STO_CUDA_ENTRY STV_DEFAULT"
triton_poi_fused_mul_sin_0:
.text.triton_poi_fused_mul_sin_0:
[----:B------:R-:W0:Y:S01]  /*0000*/  LDC R1, c[0x0][0x28] ;  /* 0x00000a00ff017b82 */ /* 0x000e220000000800 */
[----:B------:R-:W1:Y:S01]  /*0010*/  S2R R0, SR_TID.X ;  /* 0x0000000000007919 */ /* 0x000e620000002100 */
[----:B------:R-:W-:Y:S01]  /*0020*/  ULDC.64 UR4, c[0x0][0x208] ;  /* 0x0000820000047ab9 */ /* 0x000fe20000000a00 */
[----:B------:R-:W-:Y:S01]  /*0030*/  BSSY B0, `(.L_x_0) ;  /* 0x000000c000007945 */ /* 0x000fe20003800000 */
[----:B0-----:R-:W-:Y:S01]  /*0040*/  VIADD R1, R1, 0xffffffe0 ;  /* 0xffffffe001017836 */ /* 0x001fe20000000000 */
[----:B------:R-:W0:Y:S01]  /*0050*/  S2R R9, SR_CTAID.X ;  /* 0x0000000000097919 */ /* 0x000e220000002500 */
[----:B------:R-:W-:Y:S01]  /*0060*/  CS2R R10, SRZ ;  /* 0x00000000000a7805 */ /* 0x000fe2000001ff00 */
[----:B-1----:R-:W-:-:S05]  /*0070*/  IMAD.SHL.U32 R0, R0, 0x2, RZ ;  /* 0x0000000200007824 */ /* 0x002fca00078e00ff */
[----:B------:R-:W-:-:S05]  /*0080*/  LOP3.LUT R0, R0, 0xfe, RZ, 0xc0, !PT ;  /* 0x000000fe00007812 */ /* 0x000fca00078ec0ff */
[----:B0-----:R-:W-:-:S05]  /*0090*/  IMAD R9, R9, 0x100, R0 ;  /* 0x0000010009097824 */ /* 0x001fca00078e0200 */
[----:B------:R-:W-:-:S13]  /*00a0*/  ISETP.GE.AND P1, PT, R9, 0x100, PT ;  /* 0x000001000900780c */ /* 0x000fda0003f26270 */
[----:B------:R-:W-:Y:S05]  /*00b0*/  @P1 BRA `(.L_x_1) ;  /* 0x00000000000c1947 */ /* 0x000fea0003800000 */
[----:B------:R-:W0:Y:S02]  /*00c0*/  LDC.64 R10, c[0x0][0x210] ;  /* 0x00008400ff0a7b82 */ /* 0x000e240000000a00 */
[----:B0-----:R-:W-:-:S06]  /*00d0*/  IMAD.WIDE R10, R9, 0x4, R10 ;  /* 0x00000004090a7825 */ /* 0x001fcc00078e020a */
[----:B------:R-:W5:Y:S02]  /*00e0*/  LDG.E.64 R10, desc[UR4][R10.64] ;  /* 0x000000040a0a7981 */ /* 0x000f64000c1e1b00 */
.L_x_1:
[----:B------:R-:W-:Y:S05]  /*00f0*/  BSYNC B0 ;  /* 0x0000000000007941 */ /* 0x000fea0003800000 */
.L_x_0:
[----:B-----5:R-:W-:Y:S01]  /*0100*/  FMUL R10, R10, 30 ;  /* 0x41f000000a0a7820 */ /* 0x020fe20000400000 */
[----:B------:R-:W-:Y:S03]  /*0110*/  BSSY B0, `(.L_x_2) ;  /* 0x0000046000007945 */ /* 0x000fe60003800000 */
[C---:B------:R-:W-:Y:S01]  /*0120*/  FMUL R0, R10.reuse, 0.63661974668502807617 ;  /* 0x3f22f9830a007820 */ /* 0x040fe20000400000 */
[----:B------:R-:W-:-:S05]  /*0130*/  FADD.FTZ R4, |R10|, -RZ ;  /* 0x800000ff0a047221 */ /* 0x000fca0000010200 */
[----:B------:R-:W0:Y:S01]  /*0140*/  F2I.FTZ.NTZ R0, R0 ;  /* 0x0000000000007305 */ /* 0x000e220000213100 */
[----:B------:R-:W-:Y:S02]  /*0150*/  FSETP.GE.AND P0, PT, R4, 105615, PT ;  /* 0x47ce47800400780b */ /* 0x000fe40003f06000 */
[----:B0-----:R-:W-:-:S05]  /*0160*/  I2FP.F32.S32 R3, R0 ;  /* 0x0000000000037245 */ /* 0x001fca0000201400 */
[----:B------:R-:W-:-:S04]  /*0170*/  FFMA.FTZ R2, R3, -1.5707962512969970703, R10 ;  /* 0xbfc90fda03027823 */ /* 0x000fc8000001000a */
[----:B------:R-:W-:-:S04]  /*0180*/  FFMA.FTZ R2, R3, -7.5497894158615963534e-08, R2 ;  /* 0xb3a2216803027823 */ /* 0x000fc80000010002 */
[----:B------:R-:W-:Y:S01]  /*0190*/  FFMA.FTZ R2, R3, -5.3903029534742383927e-15, R2 ;  /* 0xa7c234c503027823 */ /* 0x000fe20000010002 */
[----:B------:R-:W-:Y:S06]  /*01a0*/  @!P0 BRA `(.L_x_3) ;  /* 0x0000000000f08947 */ /* 0x000fec0003800000 */
[----:B------:R-:W-:-:S13]  /*01b0*/  FSETP.NEU.AND P0, PT, R4, +INF , PT ;  /* 0x7f8000000400780b */ /* 0x000fda0003f0d000 */
[----:B------:R-:W-:Y:S01]  /*01c0*/  @!P0 FMUL.FTZ R2, RZ, R10 ;  /* 0x0000000aff028220 */ /* 0x000fe20000410000 */
[----:B------:R-:W-:Y:S01]  /*01d0*/  @!P0 IMAD.MOV.U32 R0, RZ, RZ, RZ ;  /* 0x000000ffff008224 */ /* 0x000fe200078e00ff */
[----:B------:R-:W-:Y:S06]  /*01e0*/  @!P0 BRA `(.L_x_3) ;  /* 0x0000000000e08947 */ /* 0x000fec0003800000 */
[----:B------:R-:W-:Y:S01]  /*01f0*/  SHF.R.U32.HI R14, RZ, 0x17, R10 ;  /* 0x00000017ff0e7819 */ /* 0x000fe2000001160a */
[----:B------:R-:W-:Y:S01]  /*0200*/  IMAD.SHL.U32 R3, R10, 0x100, RZ ;  /* 0x000001000a037824 */ /* 0x000fe200078e00ff */
[----:B------:R-:W-:Y:S01]  /*0210*/  ULDC.64 UR6, c[0x4][0x8] ;  /* 0x0100020000067ab9 */ /* 0x000fe20000000a00 */
[----:B------:R-:W-:Y:S01]  /*0220*/  IMAD.MOV.U32 R0, RZ, RZ, RZ ;  /* 0x000000ffff007224 */ /* 0x000fe200078e00ff */
[----:B------:R-:W-:Y:S01]  /*0230*/  LOP3.LUT R2, R14, 0xe0, RZ, 0xc0, !PT ;  /* 0x000000e00e027812 */ /* 0x000fe200078ec0ff */
[----:B------:R-:W-:Y:S01]  /*0240*/  IMAD.MOV.U32 R5, RZ, RZ, RZ ;  /* 0x000000ffff057224 */ /* 0x000fe200078e00ff */
[----:B------:R-:W-:Y:S01]  /*0250*/  LOP3.LUT R3, R3, 0x80000000, RZ, 0xfc, !PT ;  /* 0x8000000003037812 */ /* 0x000fe200078efcff */
[----:B------:R-:W-:Y:S01]  /*0260*/  IMAD.MOV.U32 R8, RZ, RZ, RZ ;  /* 0x000000ffff087224 */ /* 0x000fe200078e00ff */
[----:B------:R-:W-:Y:S01]  /*0270*/  IADD3 R4, R2, -0x80, RZ ;  /* 0xffffff8002047810 */ /* 0x000fe20007ffe0ff */
[----:B------:R-:W-:-:S03]  /*0280*/  IMAD.MOV.U32 R2, RZ, RZ, R1 ;  /* 0x000000ffff027224 */ /* 0x000fc600078e0001 */
[----:B------:R-:W-:-:S07]  /*0290*/  SHF.R.U32.HI R4, RZ, 0x5, R4 ;  /* 0x00000005ff047819 */ /* 0x000fce0000011604 */
.L_x_4:
[----:B------:R-:W-:-:S04]  /*02a0*/  IADD3 R12, P0, R5, UR6, RZ ;  /* 0x00000006050c7c10 */ /* 0x000fc8000ff1e0ff */
[----:B------:R-:W-:-:S06]  /*02b0*/  IADD3.X R13, R8, UR7, RZ, P0, !PT ;  /* 0x00000007080d7c10 */ /* 0x000fcc00087fe4ff */
[----:B------:R-:W2:Y:S01]  /*02c0*/  LDG.E.CONSTANT R13, desc[UR4][R12.64] ;  /* 0x000000040c0d7981 */ /* 0x000ea2000c1e9900 */
[----:B------:R-:W-:Y:S01]  /*02d0*/  IADD3 R5, P2, R5, 0x4, RZ ;  /* 0x0000000405057810 */ /* 0x000fe20007f5e0ff */
[----:B------:R-:W-:Y:S02]  /*02e0*/  IMAD.MOV.U32 R6, RZ, RZ, R0 ;  /* 0x000000ffff067224 */ /* 0x000fe400078e0000 */
[----:B------:R-:W-:Y:S01]  /*02f0*/  IMAD.MOV.U32 R7, RZ, RZ, RZ ;  /* 0x000000ffff077224 */ /* 0x000fe200078e00ff */
[----:B------:R-:W-:Y:S01]  /*0300*/  ISETP.NE.U32.AND P0, PT, R5, 0x18, PT ;  /* 0x000000180500780c */ /* 0x000fe20003f05070 */
[----:B------:R-:W-:-:S05]  /*0310*/  IMAD.X R8, RZ, RZ, R8, P2 ;  /* 0x000000ffff087224 */ /* 0x000fca00010e0608 */
[----:B------:R-:W-:Y:S01]  /*0320*/  ISETP.NE.AND.EX P0, PT, R8, RZ, PT, P0 ;  /* 0x000000ff0800720c */ /* 0x000fe20003f05300 */
[----:B--2---:R-:W-:-:S04]  /*0330*/  IMAD.WIDE.U32 R6, R3, R13, R6 ;  /* 0x0000000d03067225 */ /* 0x004fc800078e0006 */
[----:B------:R-:W-:Y:S01]  /*0340*/  IMAD.MOV.U32 R0, RZ, RZ, R7 ;  /* 0x000000ffff007224 */ /* 0x000fe200078e0007 */
[----:B------:R0:W-:Y:S02]  /*0350*/  STL [R2], R6 ;  /* 0x0000000602007387 */ /* 0x0001e40000100800 */
[----:B0-----:R-:W-:-:S05]  /*0360*/  IADD3 R2, R2, 0x4, RZ ;  /* 0x0000000402027810 */ /* 0x001fca0007ffe0ff */
[----:B------:R-:W-:Y:S05]  /*0370*/  @P0 BRA `(.L_x_4) ;  /* 0xfffffffc00c80947 */ /* 0x000fea000383ffff */
[----:B------:R-:W-:Y:S01]  /*0380*/  LOP3.LUT P0, R6, R14, 0x1f, RZ, 0xc0, !PT ;  /* 0x0000001f0e067812 */ /* 0x000fe2000780c0ff */
[----:B------:R-:W-:Y:S01]  /*0390*/  IMAD R8, R4, -0x4, R1 ;  /* 0xfffffffc04087824 */ /* 0x000fe200078e0201 */
[----:B------:R0:W-:Y:S04]  /*03a0*/  STL [R1+0x18], R0 ;  /* 0x0000180001007387 */ /* 0x0001e80000100800 */
[----:B------:R-:W2:Y:S04]  /*03b0*/  LDL R2, [R8+0x18] ;  /* 0x0000180008027983 */ /* 0x000ea80000100800 */
[----:B------:R-:W3:Y:S04]  /*03c0*/  LDL R3, [R8+0x14] ;  /* 0x0000140008037983 */ /* 0x000ee80000100800 */
[----:B------:R-:W4:Y:S01]  /*03d0*/  @P0 LDL R7, [R8+0x10] ;  /* 0x0000100008070983 */ /* 0x000f220000100800 */
[----:B------:R-:W-:Y:S01]  /*03e0*/  @P0 IADD3 R4, -R6, 0x20, RZ ;  /* 0x0000002006040810 */ /* 0x000fe20007ffe1ff */
[----:B------:R-:W-:Y:S01]  /*03f0*/  UMOV UR6, 0x54442d19 ;  /* 0x54442d1900067882 */ /* 0x000fe20000000000 */
[----:B------:R-:W-:Y:S01]  /*0400*/  UMOV UR7, 0x3bf921fb ;  /* 0x3bf921fb00077882 */ /* 0x000fe20000000000 */
[----:B--2---:R-:W-:-:S02]  /*0410*/  @P0 SHF.L.U32 R5, R2, R6, RZ ;  /* 0x0000000602050219 */ /* 0x004fc400000006ff */
[----:B---3--:R-:W-:Y:S02]  /*0420*/  @P0 SHF.L.U32 R6, R3, R6, RZ ;  /* 0x0000000603060219 */ /* 0x008fe400000006ff */
[-C--:B----4-:R-:W-:Y:S02]  /*0430*/  @P0 SHF.R.U32.HI R7, RZ, R4.reuse, R7 ;  /* 0x00000004ff070219 */ /* 0x090fe40000011607 */
[----:B------:R-:W-:-:S03]  /*0440*/  @P0 SHF.R.U32.HI R4, RZ, R4, R3 ;  /* 0x00000004ff040219 */ /* 0x000fc60000011603 */
[----:B------:R-:W-:Y:S02]  /*0450*/  @P0 IMAD.IADD R3, R6, 0x1, R7 ;  /* 0x0000000106030824 */ /* 0x000fe400078e0207 */
[----:B------:R-:W-:-:S05]  /*0460*/  @P0 IMAD.IADD R2, R5, 0x1, R4 ;  /* 0x0000000105020824 */ /* 0x000fca00078e0204 */
[C---:B------:R-:W-:Y:S01]  /*0470*/  SHF.L.W.U32.HI R13, R3.reuse, 0x2, R2 ;  /* 0x00000002030d7819 */ /* 0x040fe20000010e02 */
[----:B------:R-:W-:-:S03]  /*0480*/  IMAD.SHL.U32 R3, R3, 0x4, RZ ;  /* 0x0000000403037824 */ /* 0x000fc600078e00ff */
[----:B0-----:R-:W-:-:S04]  /*0490*/  SHF.R.S32.HI R0, RZ, 0x1f, R13 ;  /* 0x0000001fff007819 */ /* 0x001fc8000001140d */
[C---:B------:R-:W-:Y:S02]  /*04a0*/  LOP3.LUT R6, R0.reuse, R3, RZ, 0x3c, !PT ;  /* 0x0000000300067212 */ /* 0x040fe400078e3cff */
[----:B------:R-:W-:-:S04]  /*04b0*/  LOP3.LUT R7, R0, R13, RZ, 0x3c, !PT ;  /* 0x0000000d00077212 */ /* 0x000fc800078e3cff */
[----:B------:R-:W0:Y:S01]  /*04c0*/  I2F.F64.S64 R4, R6 ;  /* 0x0000000600047312 */ /* 0x000e220000301c00 */
[----:B------:R-:W-:Y:S02]  /*04d0*/  ISETP.GE.AND P0, PT, R10, RZ, PT ;  /* 0x000000ff0a00720c */ /* 0x000fe40003f06270 */
[----:B------:R-:W-:Y:S01]  /*04e0*/  SHF.R.U32.HI R0, RZ, 0x1e, R2 ;  /* 0x0000001eff007819 */ /* 0x000fe20000011602 */
[----:B0-----:R-:W-:-:S03]  /*04f0*/  DMUL R4, R4, UR6 ;  /* 0x0000000604047c28 */ /* 0x001fc60008000000 */
[C---:B------:R-:W-:Y:S02]  /*0500*/  LEA.HI R0, R13.reuse, R0, RZ, 0x1 ;  /* 0x000000000d007211 */ /* 0x040fe400078f08ff */
[----:B------:R-:W-:-:S05]  /*0510*/  LOP3.LUT R10, R13, R10, RZ, 0x3c, !PT ;  /* 0x0000000a0d0a7212 */ /* 0x000fca00078e3cff */
[----:B------:R-:W0:Y:S01]  /*0520*/  F2F.F32.F64 R4, R4 ;  /* 0x0000000400047310 */ /* 0x000e220000301000 */
[----:B------:R-:W-:Y:S01]  /*0530*/  IMAD.MOV R2, RZ, RZ, -R0 ;  /* 0x000000ffff027224 */ /* 0x000fe200078e0a00 */
[----:B------:R-:W-:-:S03]  /*0540*/  ISETP.GE.AND P2, PT, R10, RZ, PT ;  /* 0x000000ff0a00720c */ /* 0x000fc60003f46270 */
[----:B------:R-:W-:Y:S01]  /*0550*/  @!P0 IMAD.MOV.U32 R0, RZ, RZ, R2 ;  /* 0x000000ffff008224 */ /* 0x000fe200078e0002 */
[----:B0-----:R-:W-:-:S09]  /*0560*/  FSEL R2, -R4, R4, !P2 ;  /* 0x0000000404027208 */ /* 0x001fd20005000100 */
.L_x_3:
[----:B------:R-:W-:Y:S05]  /*0570*/  BSYNC B0 ;  /* 0x0000000000007941 */ /* 0x000fea0003800000 */
.L_x_2:
[----:B------:R-:W-:Y:S01]  /*0580*/  LOP3.LUT R3, R0, 0x1, RZ, 0xc0, !PT ;  /* 0x0000000100037812 */ /* 0x000fe200078ec0ff */
[----:B------:R-:W-:Y:S01]  /*0590*/  FMUL R11, R11, 30 ;  /* 0x41f000000b0b7820 */ /* 0x000fe20000400000 */
[C---:B------:R-:W-:Y:S01]  /*05a0*/  FMUL.FTZ R10, R2.reuse, R2 ;  /* 0x00000002020a7220 */ /* 0x040fe20000410000 */
[----:B------:R-:W-:Y:S01]  /*05b0*/  IMAD.MOV.U32 R4, RZ, RZ, 0x3c0885e4 ;  /* 0x3c0885e4ff047424 */ /* 0x000fe200078e00ff */
[----:B------:R-:W-:Y:S01]  /*05c0*/  ISETP.NE.U32.AND P2, PT, R3, 0x1, PT ;  /* 0x000000010300780c */ /* 0x000fe20003f45070 */
[----:B------:R-:W-:Y:S01]  /*05d0*/  FMUL R6, R11, 0.63661974668502807617 ;  /* 0x3f22f9830b067820 */ /* 0x000fe20000400000 */
[----:B------:R-:W-:Y:S01]  /*05e0*/  MOV R3, 0xb94d4153 ;  /* 0xb94d415300037802 */ /* 0x000fe20000000f00 */
[----:B------:R-:W-:Y:S01]  /*05f0*/  BSSY B0, `(.L_x_5) ;  /* 0x0000051000007945 */ /* 0x000fe20003800000 */
[----:B------:R-:W-:Y:S01]  /*0600*/  FSEL R2, R2, 1, P2 ;  /* 0x3f80000002027808 */ /* 0x000fe20001000000 */
[----:B------:R0:W1:Y:S01]  /*0610*/  F2I.FTZ.NTZ R8, R6 ;  /* 0x0000000600087305 */ /* 0x0000620000213100 */
[----:B------:R-:W-:-:S03]  /*0620*/  LOP3.LUT P0, RZ, R0, 0x2, RZ, 0xc0, !PT ;  /* 0x0000000200ff7812 */ /* 0x000fc6000780c0ff */
[----:B------:R-:W-:-:S04]  /*0630*/  FFMA.FTZ R7, R10, R2, RZ ;  /* 0x000000020a077223 */ /* 0x000fc800000100ff */
[----:B------:R-:W-:Y:S02]  /*0640*/  @!P2 IMAD.MOV.U32 R5, RZ, RZ, 0x37cbac00 ;  /* 0x37cbac00ff05a424 */ /* 0x000fe400078e00ff */
[----:B0-----:R-:W-:Y:S01]  /*0650*/  FADD.FTZ R6, |R11|, -RZ ;  /* 0x800000ff0b067221 */ /* 0x001fe20000010200 */
[----:B------:R-:W-:Y:S02]  /*0660*/  @!P2 IMAD.MOV.U32 R4, RZ, RZ, 0x3d2aaabb ;  /* 0x3d2aaabbff04a424 */ /* 0x000fe400078e00ff */
[----:B------:R-:W-:Y:S01]  /*0670*/  @!P2 FFMA.FTZ R3, R10, R5, -0.0013887860113754868507 ;  /* 0xbab607ed0a03a423 */ /* 0x000fe20000010005 */
[----:B------:R-:W-:Y:S02]  /*0680*/  IMAD.MOV.U32 R5, RZ, RZ, -0x41d55558 ;  /* 0xbe2aaaa8ff057424 */ /* 0x000fe400078e00ff */
[----:B------:R-:W-:Y:S01]  /*0690*/  @!P2 IMAD.MOV.U32 R5, RZ, RZ, -0x41000001 ;  /* 0xbeffffffff05a424 */ /* 0x000fe200078e00ff */
[----:B------:R-:W-:Y:S01]  /*06a0*/  FSETP.GE.AND P2, PT, R6, 105615, PT ;  /* 0x47ce47800600780b */ /* 0x000fe20003f46000 */
[----:B------:R-:W-:Y:S01]  /*06b0*/  FFMA.FTZ R4, R10, R3, R4 ;  /* 0x000000030a047223 */ /* 0x000fe20000010004 */
[----:B-1----:R-:W-:-:S03]  /*06c0*/  I2FP.F32.S32 R0, R8 ;  /* 0x0000000800007245 */ /* 0x002fc60000201400 */
[----:B------:R-:W-:Y:S02]  /*06d0*/  FFMA.FTZ R5, R10, R4, R5 ;  /* 0x000000040a057223 */ /* 0x000fe40000010005 */
[C---:B------:R-:W-:Y:S02]  /*06e0*/  FFMA.FTZ R3, R0.reuse, -1.5707962512969970703, R11 ;  /* 0xbfc90fda00037823 */ /* 0x040fe4000001000b */
[----:B------:R-:W-:Y:S02]  /*06f0*/  FFMA.FTZ R2, R7, R5, R2 ;  /* 0x0000000507027223 */ /* 0x000fe40000010002 */
[----:B------:R-:W-:Y:S02]  /*0700*/  FFMA.FTZ R3, R0, -7.5497894158615963534e-08, R3 ;  /* 0xb3a2216800037823 */ /* 0x000fe40000010003 */
[----:B------:R-:W-:Y:S02]  /*0710*/  @P0 FFMA.FTZ R2, R2, -1, RZ ;  /* 0xbf80000002020823 */ /* 0x000fe400000100ff */
[----:B------:R-:W-:Y:S01]  /*0720*/  FFMA.FTZ R3, R0, -5.3903029534742383927e-15, R3 ;  /* 0xa7c234c500037823 */ /* 0x000fe20000010003 */
[----:B------:R-:W-:Y:S06]  /*0730*/  @!P2 BRA `(.L_x_6) ;  /* 0x0000000000f0a947 */ /* 0x000fec0003800000 */
[----:B------:R-:W-:-:S13]  /*0740*/  FSETP.NEU.AND P0, PT, R6, +INF , PT ;  /* 0x7f8000000600780b */ /* 0x000fda0003f0d000 */
[----:B------:R-:W-:Y:S01]  /*0750*/  @!P0 FMUL.FTZ R3, RZ, R11 ;  /* 0x0000000bff038220 */ /* 0x000fe20000410000 */
[----:B------:R-:W-:Y:S01]  /*0760*/  @!P0 MOV R8, RZ ;  /* 0x000000ff00088202 */ /* 0x000fe20000000f00 */
        /* <DEDUP_REMOVED lines=8> */
[----:B------:R-:W-:Y:S02]  /*07f0*/  IMAD.MOV.U32 R10, RZ, RZ, RZ ;  /* 0x000000ffff0a7224 */ /* 0x000fe400078e00ff */
[----:B------:R-:W-:Y:S01]  /*0800*/  VIADD R4, R3, 0xffffff80 ;  /* 0xffffff8003047836 */ /* 0x000fe20000000000 */
[----:B------:R-:W-:-:S04]  /*0810*/  MOV R3, R1 ;  /* 0x0000000100037202 */ /* 0x000fc80000000f00 */
[----:B------:R-:W-:-:S07]  /*0820*/  SHF.R.U32.HI R4, RZ, 0x5, R4 ;  /* 0x00000005ff047819 */ /* 0x000fce0000011604 */
.L_x_7:
        /* <DEDUP_REMOVED lines=12> */
[----:B0-----:R-:W-:-:S05]  /*08f0*/  VIADD R3, R3, 0x4 ;  /* 0x0000000403037836 */ /* 0x001fca0000000000 */
        /* <DEDUP_REMOVED lines=14> */
[----:B------:R-:W-:Y:S01]  /*09e0*/  @P0 IMAD.IADD R4, R7, 0x1, R8 ;  /* 0x0000000107040824 */ /* 0x000fe200078e0208 */
[----:B------:R-:W-:-:S04]  /*09f0*/  @P0 IADD3 R3, R6, R5, RZ ;  /* 0x0000000506030210 */ /* 0x000fc80007ffe0ff */
[C---:B------:R-:W-:Y:S01]  /*0a00*/  SHF.L.W.U32.HI R8, R4.reuse, 0x2, R3 ;  /* 0x0000000204087819 */ /* 0x040fe20000010e03 */
[----:B------:R-:W-:-:S03]  /*0a10*/  IMAD.SHL.U32 R4, R4, 0x4, RZ ;  /* 0x0000000404047824 */ /* 0x000fc600078e00ff */
[----:B------:R-:W-:-:S04]  /*0a20*/  SHF.R.S32.HI R5, RZ, 0x1f, R8 ;  /* 0x0000001fff057819 */ /* 0x000fc80000011408 */
[C---:B------:R-:W-:Y:S02]  /*0a30*/  LOP3.LUT R6, R5.reuse, R4, RZ, 0x3c, !PT ;  /* 0x0000000405067212 */ /* 0x040fe400078e3cff */
[----:B------:R-:W-:-:S04]  /*0a40*/  LOP3.LUT R7, R5, R8, RZ, 0x3c, !PT ;  /* 0x0000000805077212 */ /* 0x000fc800078e3cff */
[----:B------:R-:W1:Y:S01]  /*0a50*/  I2F.F64.S64 R4, R6 ;  /* 0x0000000600047312 */ /* 0x000e620000301c00 */
[----:B------:R-:W-:Y:S02]  /*0a60*/  ISETP.GE.AND P0, PT, R11, RZ, PT ;  /* 0x000000ff0b00720c */ /* 0x000fe40003f06270 */
[----:B------:R-:W-:Y:S01]  /*0a70*/  SHF.R.U32.HI R3, RZ, 0x1e, R3 ;  /* 0x0000001eff037819 */ /* 0x000fe20000011603 */
[----:B-1----:R-:W-:Y:S01]  /*0a80*/  DMUL R4, R4, UR6 ;  /* 0x0000000604047c28 */ /* 0x002fe20008000000 */
[C---:B------:R-:W-:Y:S02]  /*0a90*/  LOP3.LUT R11, R8.reuse, R11, RZ, 0x3c, !PT ;  /* 0x0000000b080b7212 */ /* 0x040fe400078e3cff */
[----:B------:R-:W-:-:S07]  /*0aa0*/  LEA.HI R8, R8, R3, RZ, 0x1 ;  /* 0x0000000308087211 */ /* 0x000fce00078f08ff */
[----:B------:R-:W1:Y:S01]  /*0ab0*/  F2F.F32.F64 R4, R4 ;  /* 0x0000000400047310 */ /* 0x000e620000301000 */
[----:B------:R-:W-:Y:S01]  /*0ac0*/  ISETP.GE.AND P2, PT, R11, RZ, PT ;  /* 0x000000ff0b00720c */ /* 0x000fe20003f46270 */
[----:B0-----:R-:W-:-:S04]  /*0ad0*/  IMAD.MOV R0, RZ, RZ, -R8 ;  /* 0x000000ffff007224 */ /* 0x001fc800078e0a08 */
[----:B------:R-:W-:Y:S01]  /*0ae0*/  @!P0 IMAD.MOV.U32 R8, RZ, RZ, R0 ;  /* 0x000000ffff088224 */ /* 0x000fe200078e0000 */
[----:B-1----:R-:W-:-:S07]  /*0af0*/  FSEL R3, -R4, R4, !P2 ;  /* 0x0000000404037208 */ /* 0x002fce0005000100 */
.L_x_6:
[----:B------:R-:W-:Y:S05]  /*0b00*/  BSYNC B0 ;  /* 0x0000000000007941 */ /* 0x000fea0003800000 */
.L_x_5:
[----:B------:R-:W-:Y:S01]  /*0b10*/  LOP3.LUT R0, R8, 0x1, RZ, 0xc0, !PT ;  /* 0x0000000108007812 */ /* 0x000fe200078ec0ff */
[C---:B------:R-:W-:Y:S01]  /*0b20*/  FMUL.FTZ R6, R3.reuse, R3 ;  /* 0x0000000303067220 */ /* 0x040fe20000410000 */
[----:B------:R-:W-:Y:S01]  /*0b30*/  MOV R5, 0x3c0885e4 ;  /* 0x3c0885e400057802 */ /* 0x000fe20000000f00 */
[----:B------:R-:W-:Y:S01]  /*0b40*/  IMAD.MOV.U32 R4, RZ, RZ, -0x41d55558 ;  /* 0xbe2aaaa8ff047424 */ /* 0x000fe200078e00ff */
[----:B------:R-:W-:Y:S01]  /*0b50*/  ISETP.NE.U32.AND P2, PT, R0, 0x1, PT ;  /* 0x000000010000780c */ /* 0x000fe20003f45070 */
[----:B------:R-:W-:Y:S01]  /*0b60*/  IMAD.MOV.U32 R0, RZ, RZ, -0x46b2bead ;  /* 0xb94d4153ff007424 */ /* 0x000fe200078e00ff */
[----:B------:R-:W-:Y:S01]  /*0b70*/  LOP3.LUT P0, RZ, R8, 0x2, RZ, 0xc0, !PT ;  /* 0x0000000208ff7812 */ /* 0x000fe2000780c0ff */
[----:B------:R-:W-:Y:S01]  /*0b80*/  ULDC.64 UR6, c[0x0][0x218] ;  /* 0x0000860000067ab9 */ /* 0x000fe20000000a00 */
[----:B------:R-:W-:-:S05]  /*0b90*/  FSEL R3, R3, 1, P2 ;  /* 0x3f80000003037808 */ /* 0x000fca0001000000 */
[----:B------:R-:W-:-:S04]  /*0ba0*/  FFMA.FTZ R8, R6, R3, RZ ;  /* 0x0000000306087223 */ /* 0x000fc800000100ff */
[----:B------:R-:W-:Y:S02]  /*0bb0*/  @!P2 IMAD.MOV.U32 R7, RZ, RZ, 0x37cbac00 ;  /* 0x37cbac00ff07a424 */ /* 0x000fe400078e00ff */
[----:B------:R-:W-:Y:S02]  /*0bc0*/  @!P2 IMAD.MOV.U32 R5, RZ, RZ, 0x3d2aaabb ;  /* 0x3d2aaabbff05a424 */ /* 0x000fe400078e00ff */
[----:B------:R-:W-:Y:S01]  /*0bd0*/  @!P2 FFMA.FTZ R0, R6, R7, -0.0013887860113754868507 ;  /* 0xbab607ed0600a423 */ /* 0x000fe20000010007 */
[----:B------:R-:W-:-:S03]  /*0be0*/  @!P2 IMAD.MOV.U32 R4, RZ, RZ, -0x41000001 ;  /* 0xbeffffffff04a424 */ /* 0x000fc600078e00ff */
[----:B------:R-:W-:-:S04]  /*0bf0*/  FFMA.FTZ R5, R6, R0, R5 ;  /* 0x0000000006057223 */ /* 0x000fc80000010005 */
[----:B------:R-:W-:Y:S01]  /*0c00*/  FFMA.FTZ R0, R6, R5, R4 ;  /* 0x0000000506007223 */ /* 0x000fe20000010004 */
[----:B------:R-:W-:Y:S02]  /*0c10*/  SHF.R.S32.HI R6, RZ, 0x1f, R9 ;  /* 0x0000001fff067819 */ /* 0x000fe40000011409 */
[----:B------:R-:W-:Y:S01]  /*0c20*/  LEA R4, P2, R9, UR6, 0x2 ;  /* 0x0000000609047c11 */ /* 0x000fe2000f8410ff */
[----:B------:R-:W-:-:S03]  /*0c30*/  FFMA.FTZ R3, R8, R0, R3 ;  /* 0x0000000008037223 */ /* 0x000fc60000010003 */
[----:B------:R-:W-:Y:S01]  /*0c40*/  LEA.HI.X R5, R9, UR7, R6, 0x2, P2 ;  /* 0x0000000709057c11 */ /* 0x000fe200090f1406 */
[----:B------:R-:W-:Y:S01]  /*0c50*/  @P0 FFMA.FTZ R3, R3, -1, RZ ;  /* 0xbf80000003030823 */ /* 0x000fe200000100ff */
[----:B------:R-:W-:Y:S07]  /*0c60*/  @P1 EXIT ;  /* 0x000000000000194d */ /* 0x000fee0003800000 */
[----:B------:R-:W-:Y:S01]  /*0c70*/  STG.E.64 desc[UR4][R4.64], R2 ;  /* 0x0000000204007986 */ /* 0x000fe2000c101b04 */
[----:B------:R-:W-:Y:S05]  /*0c80*/  EXIT ;  /* 0x000000000000794d */ /* 0x000fea0003800000 */
.L_x_8:
[----:B------:R-:W-:-:S00]  /*0c90*/  BRA `(.L_x_8) ;  /* 0xfffffffc00fc7947 */ /* 0x000fc0000383ffff */
[----:B------:R-:W-:-:S00]  /*0ca0*/  NOP ;  /* 0x0000000000007918 */ /* 0x000fc00000000000 */
        /* <DEDUP_REMOVED lines=13> */
.L_x_9:


//--------------------- .nv.global.init           --------------------------
	.section	.nv.global.init,"aw",@progbits
	.align	4
.nv.global.init:
	.type		__cudart_i2opi_f,@object
	.size		__cudart_i2opi_f,(_$_str - __cudart_i2opi_f)
__cudart_i2opi_f:
        /*0000*/ 	.byte	0x41, 0x90, 0x43, 0x3c, 0x99, 0x95, 0x62, 0xdb, 0xc0, 0xdd, 0x34, 0xf5, 0xd1, 0x57, 0x27, 0xfc
        /*0010*/ 	.byte	0x29, 0x15, 0x44, 0x4e, 0x6e, 0x83, 0xf9, 0xa2
	.type		_$_str,@object
	.size		_$_str,(.L_0 - _$_str)
_$_str:
        /*0018*/ 	.byte	0x5f, 0x5f, 0x43, 0x55, 0x44, 0x41, 0x5f, 0x46, 0x54, 0x5a, 0x00
.L_0:


//--------------------- .nv.constant0.triton_poi_fused_mul_sin_0 --------------------------
	.section	.nv.constant0.triton_poi_fused_mul_sin_0,"a",@progbits
	.sectionflags	@""
	.align	4
.nv.constant0.triton_poi_fused_mul_sin_0:
	.zero		548
